//
// Generated by NVIDIA NVVM Compiler
//
// Compiler Build ID: CL-36424714
// Cuda compilation tools, release 13.0, V13.0.88
// Based on NVVM 20.0.0
//

.version 9.0
.target sm_100
.address_size 64

	// .globl	_Z8getTotaliPfS_
.func  (.param .b64 func_retval0) __internal_accurate_pow
(
	.param .b64 __internal_accurate_pow_param_0
)
;

.visible .entry _Z8getTotaliPfS_(
	.param .u32 _Z8getTotaliPfS__param_0,
	.param .u64 .ptr .align 1 _Z8getTotaliPfS__param_1,
	.param .u64 .ptr .align 1 _Z8getTotaliPfS__param_2
)
{
	.reg .pred 	%p<2>;
	.reg .b32 	%r<6>;
	.reg .b32 	%f<4>;
	.reg .b64 	%rd<7>;

	ld.param.u32 	%r2, [_Z8getTotaliPfS__param_0];
	ld.param.u64 	%rd1, [_Z8getTotaliPfS__param_1];
	ld.param.u64 	%rd2, [_Z8getTotaliPfS__param_2];
	mov.u32 	%r3, %ctaid.x;
	mov.u32 	%r4, %ntid.x;
	mov.u32 	%r5, %tid.x;
	mad.lo.s32 	%r1, %r3, %r4, %r5;
	setp.ge.s32 	%p1, %r1, %r2;
	@%p1 bra 	$L__BB0_2;
	cvta.to.global.u64 	%rd3, %rd1;
	cvta.to.global.u64 	%rd4, %rd2;
	mul.wide.s32 	%rd5, %r1, 4;
	add.s64 	%rd6, %rd3, %rd5;
	ld.global.f32 	%f1, [%rd6];
	ld.global.f32 	%f2, [%rd4];
	add.f32 	%f3, %f1, %f2;
	st.global.f32 	[%rd4], %f3;
$L__BB0_2:
	ret;

}
	// .globl	_Z11getVarianceiPfS_S_
.visible .entry _Z11getVarianceiPfS_S_(
	.param .u32 _Z11getVarianceiPfS_S__param_0,
	.param .u64 .ptr .align 1 _Z11getVarianceiPfS_S__param_1,
	.param .u64 .ptr .align 1 _Z11getVarianceiPfS_S__param_2,
	.param .u64 .ptr .align 1 _Z11getVarianceiPfS_S__param_3
)
{
	.reg .pred 	%p<15>;
	.reg .b32 	%r<24>;
	.reg .b32 	%f<6>;
	.reg .b64 	%rd<9>;
	.reg .b64 	%fd<21>;

	ld.param.u32 	%r5, [_Z11getVarianceiPfS_S__param_0];
	ld.param.u64 	%rd1, [_Z11getVarianceiPfS_S__param_1];
	ld.param.u64 	%rd2, [_Z11getVarianceiPfS_S__param_2];
	ld.param.u64 	%rd3, [_Z11getVarianceiPfS_S__param_3];
	mov.u32 	%r6, %ctaid.x;
	mov.u32 	%r7, %ntid.x;
	mov.u32 	%r8, %tid.x;
	mad.lo.s32 	%r1, %r6, %r7, %r8;
	setp.ge.s32 	%p1, %r1, %r5;
	@%p1 bra 	$L__BB1_9;
	cvta.to.global.u64 	%rd4, %rd1;
	cvta.to.global.u64 	%rd5, %rd2;
	mul.wide.s32 	%rd6, %r1, 4;
	add.s64 	%rd7, %rd4, %rd6;
	ld.global.f32 	%f2, [%rd7];
	ld.global.f32 	%f3, [%rd5];
	sub.f32 	%f1, %f2, %f3;
	cvt.f64.f32 	%fd1, %f1;
	{
	.reg .b32 %temp; 
	mov.b64 	{%temp, %r2}, %fd1;
	}
	mov.f64 	%fd9, 0d4000000000000000;
	{
	.reg .b32 %temp; 
	mov.b64 	{%temp, %r9}, %fd9;
	}
	and.b32  	%r4, %r9, 2146435072;
	setp.eq.s32 	%p2, %r4, 1062207488;
	abs.f64 	%fd2, %fd1;
	{ // callseq 0, 0
	.param .b64 param0;
	st.param.f64 	[param0], %fd2;
	.param .b64 retval0;
	call.uni (retval0), 
	__internal_accurate_pow, 
	(
	param0
	);
	ld.param.f64 	%fd10, [retval0];
	} // callseq 0
	setp.lt.s32 	%p3, %r2, 0;
	neg.f64 	%fd12, %fd10;
	selp.f64 	%fd13, %fd12, %fd10, %p2;
	selp.f64 	%fd20, %fd13, %fd10, %p3;
	setp.neu.f32 	%p4, %f1, 0f00000000;
	@%p4 bra 	$L__BB1_3;
	setp.eq.s32 	%p5, %r4, 1062207488;
	selp.b32 	%r10, %r2, 0, %p5;
	setp.lt.s32 	%p6, %r9, 0;
	or.b32  	%r11, %r10, 2146435072;
	selp.b32 	%r12, %r11, %r10, %p6;
	mov.b32 	%r13, 0;
	mov.b64 	%fd20, {%r13, %r12};
$L__BB1_3:
	add.f64 	%fd14, %fd1, 0d4000000000000000;
	{
	.reg .b32 %temp; 
	mov.b64 	{%temp, %r14}, %fd14;
	}
	and.b32  	%r15, %r14, 2146435072;
	setp.ne.s32 	%p7, %r15, 2146435072;
	@%p7 bra 	$L__BB1_8;
	setp.num.f32 	%p8, %f1, %f1;
	@%p8 bra 	$L__BB1_6;
	mov.f64 	%fd15, 0d4000000000000000;
	add.rn.f64 	%fd20, %fd1, %fd15;
	bra.uni 	$L__BB1_8;
$L__BB1_6:
	setp.neu.f64 	%p9, %fd2, 0d7FF0000000000000;
	@%p9 bra 	$L__BB1_8;
	setp.lt.s32 	%p10, %r2, 0;
	setp.eq.s32 	%p11, %r4, 1062207488;
	setp.lt.s32 	%p12, %r9, 0;
	selp.b32 	%r17, 0, 2146435072, %p12;
	and.b32  	%r18, %r9, 2147483647;
	setp.ne.s32 	%p13, %r18, 1071644672;
	or.b32  	%r19, %r17, -2147483648;
	selp.b32 	%r20, %r19, %r17, %p13;
	selp.b32 	%r21, %r20, %r17, %p11;
	selp.b32 	%r22, %r21, %r17, %p10;
	mov.b32 	%r23, 0;
	mov.b64 	%fd20, {%r23, %r22};
$L__BB1_8:
	cvta.to.global.u64 	%rd8, %rd3;
	setp.eq.f32 	%p14, %f1, 0f3F800000;
	selp.f64 	%fd16, 0d3FF0000000000000, %fd20, %p14;
	ld.global.f32 	%f4, [%rd8];
	cvt.f64.f32 	%fd17, %f4;
	add.f64 	%fd18, %fd16, %fd17;
	cvt.rn.f32.f64 	%f5, %fd18;
	st.global.f32 	[%rd8], %f5;
$L__BB1_9:
	ret;

}
.func  (.param .b64 func_retval0) __internal_accurate_pow(
	.param .b64 __internal_accurate_pow_param_0
)
{
	.reg .pred 	%p<8>;
	.reg .b32 	%r<49>;
	.reg .b32 	%f<3>;
	.reg .b64 	%fd<109>;

	ld.param.f64 	%fd10, [__internal_accurate_pow_param_0];
	{
	.reg .b32 %temp; 
	mov.b64 	{%temp, %r46}, %fd10;
	}
	{
	.reg .b32 %temp; 
	mov.b64 	{%r45, %temp}, %fd10;
	}
	shr.u32 	%r47, %r46, 20;
	setp.gt.u32 	%p1, %r46, 1048575;
	@%p1 bra 	$L__BB2_2;
	mul.f64 	%fd11, %fd10, 0d4350000000000000;
	{
	.reg .b32 %temp; 
	mov.b64 	{%temp, %r46}, %fd11;
	}
	{
	.reg .b32 %temp; 
	mov.b64 	{%r45, %temp}, %fd11;
	}
	shr.u32 	%r16, %r46, 20;
	add.s32 	%r47, %r16, -54;
$L__BB2_2:
	add.s32 	%r48, %r47, -1023;
	and.b32  	%r17, %r46, -2146435073;
	or.b32  	%r18, %r17, 1072693248;
	mov.b64 	%fd107, {%r45, %r18};
	setp.lt.u32 	%p2, %r18, 1073127583;
	@%p2 bra 	$L__BB2_4;
	{
	.reg .b32 %temp; 
	mov.b64 	{%r19, %temp}, %fd107;
	}
	{
	.reg .b32 %temp; 
	mov.b64 	{%temp, %r20}, %fd107;
	}
	add.s32 	%r21, %r20, -1048576;
	mov.b64 	%fd107, {%r19, %r21};
	add.s32 	%r48, %r47, -1022;
$L__BB2_4:
	add.f64 	%fd12, %fd107, 0dBFF0000000000000;
	add.f64 	%fd13, %fd107, 0d3FF0000000000000;
	rcp.approx.ftz.f64 	%fd14, %fd13;
	neg.f64 	%fd15, %fd13;
	fma.rn.f64 	%fd16, %fd15, %fd14, 0d3FF0000000000000;
	fma.rn.f64 	%fd17, %fd16, %fd16, %fd16;
	fma.rn.f64 	%fd18, %fd17, %fd14, %fd14;
	mul.f64 	%fd19, %fd12, %fd18;
	fma.rn.f64 	%fd20, %fd12, %fd18, %fd19;
	mul.f64 	%fd21, %fd20, %fd20;
	fma.rn.f64 	%fd22, %fd21, 0d3EB0F5FF7D2CAFE2, 0d3ED0F5D241AD3B5A;
	fma.rn.f64 	%fd23, %fd22, %fd21, 0d3EF3B20A75488A3F;
	fma.rn.f64 	%fd24, %fd23, %fd21, 0d3F1745CDE4FAECD5;
	fma.rn.f64 	%fd25, %fd24, %fd21, 0d3F3C71C7258A578B;
	fma.rn.f64 	%fd26, %fd25, %fd21, 0d3F6249249242B910;
	fma.rn.f64 	%fd27, %fd26, %fd21, 0d3F89999999999DFB;
	sub.f64 	%fd28, %fd12, %fd20;
	add.f64 	%fd29, %fd28, %fd28;
	neg.f64 	%fd30, %fd20;
	fma.rn.f64 	%fd31, %fd30, %fd12, %fd29;
	mul.f64 	%fd32, %fd18, %fd31;
	fma.rn.f64 	%fd33, %fd21, %fd27, 0d3FB5555555555555;
	mov.f64 	%fd34, 0d3FB5555555555555;
	sub.f64 	%fd35, %fd34, %fd33;
	fma.rn.f64 	%fd36, %fd21, %fd27, %fd35;
	add.f64 	%fd37, %fd36, 0dBC46A4CB00B9E7B0;
	add.f64 	%fd38, %fd33, %fd37;
	sub.f64 	%fd39, %fd33, %fd38;
	add.f64 	%fd40, %fd37, %fd39;
	mul.rn.f64 	%fd41, %fd20, %fd20;
	neg.f64 	%fd42, %fd41;
	fma.rn.f64 	%fd43, %fd20, %fd20, %fd42;
	{
	.reg .b32 %temp; 
	mov.b64 	{%r22, %temp}, %fd32;
	}
	{
	.reg .b32 %temp; 
	mov.b64 	{%temp, %r23}, %fd32;
	}
	add.s32 	%r24, %r23, 1048576;
	mov.b64 	%fd44, {%r22, %r24};
	fma.rn.f64 	%fd45, %fd20, %fd44, %fd43;
	mul.rn.f64 	%fd46, %fd41, %fd20;
	neg.f64 	%fd47, %fd46;
	fma.rn.f64 	%fd48, %fd41, %fd20, %fd47;
	fma.rn.f64 	%fd49, %fd41, %fd32, %fd48;
	fma.rn.f64 	%fd50, %fd45, %fd20, %fd49;
	mul.rn.f64 	%fd51, %fd38, %fd46;
	neg.f64 	%fd52, %fd51;
	fma.rn.f64 	%fd53, %fd38, %fd46, %fd52;
	fma.rn.f64 	%fd54, %fd38, %fd50, %fd53;
	fma.rn.f64 	%fd55, %fd40, %fd46, %fd54;
	add.f64 	%fd56, %fd51, %fd55;
	sub.f64 	%fd57, %fd51, %fd56;
	add.f64 	%fd58, %fd55, %fd57;
	add.f64 	%fd59, %fd20, %fd56;
	sub.f64 	%fd60, %fd20, %fd59;
	add.f64 	%fd61, %fd56, %fd60;
	add.f64 	%fd62, %fd58, %fd61;
	add.f64 	%fd63, %fd32, %fd62;
	add.f64 	%fd64, %fd59, %fd63;
	sub.f64 	%fd65, %fd59, %fd64;
	add.f64 	%fd66, %fd63, %fd65;
	xor.b32  	%r25, %r48, -2147483648;
	mov.b32 	%r26, 1127219200;
	mov.b64 	%fd67, {%r25, %r26};
	mov.b32 	%r27, -2147483648;
	mov.b64 	%fd68, {%r27, %r26};
	sub.f64 	%fd69, %fd67, %fd68;
	fma.rn.f64 	%fd70, %fd69, 0d3FE62E42FEFA39EF, %fd64;
	fma.rn.f64 	%fd71, %fd69, 0dBFE62E42FEFA39EF, %fd70;
	sub.f64 	%fd72, %fd71, %fd64;
	sub.f64 	%fd73, %fd66, %fd72;
	fma.rn.f64 	%fd74, %fd69, 0d3C7ABC9E3B39803F, %fd73;
	add.f64 	%fd75, %fd70, %fd74;
	sub.f64 	%fd76, %fd70, %fd75;
	add.f64 	%fd77, %fd74, %fd76;
	mov.f64 	%fd78, 0d4000000000000000;
	{
	.reg .b32 %temp; 
	mov.b64 	{%temp, %r28}, %fd78;
	}
	{
	.reg .b32 %temp; 
	mov.b64 	{%r29, %temp}, %fd78;
	}
	shl.b32 	%r30, %r28, 1;
	setp.gt.u32 	%p3, %r30, -33554433;
	and.b32  	%r31, %r28, -15728641;
	selp.b32 	%r32, %r31, %r28, %p3;
	mov.b64 	%fd79, {%r29, %r32};
	mul.rn.f64 	%fd80, %fd75, %fd79;
	neg.f64 	%fd81, %fd80;
	fma.rn.f64 	%fd82, %fd75, %fd79, %fd81;
	fma.rn.f64 	%fd83, %fd77, %fd79, %fd82;
	add.f64 	%fd4, %fd80, %fd83;
	sub.f64 	%fd84, %fd80, %fd4;
	add.f64 	%fd5, %fd83, %fd84;
	fma.rn.f64 	%fd85, %fd4, 0d3FF71547652B82FE, 0d4338000000000000;
	{
	.reg .b32 %temp; 
	mov.b64 	{%r13, %temp}, %fd85;
	}
	mov.f64 	%fd86, 0dC338000000000000;
	add.rn.f64 	%fd87, %fd85, %fd86;
	fma.rn.f64 	%fd88, %fd87, 0dBFE62E42FEFA39EF, %fd4;
	fma.rn.f64 	%fd89, %fd87, 0dBC7ABC9E3B39803F, %fd88;
	fma.rn.f64 	%fd90, %fd89, 0d3E5ADE1569CE2BDF, 0d3E928AF3FCA213EA;
	fma.rn.f64 	%fd91, %fd90, %fd89, 0d3EC71DEE62401315;
	fma.rn.f64 	%fd92, %fd91, %fd89, 0d3EFA01997C89EB71;
	fma.rn.f64 	%fd93, %fd92, %fd89, 0d3F2A01A014761F65;
	fma.rn.f64 	%fd94, %fd93, %fd89, 0d3F56C16C1852B7AF;
	fma.rn.f64 	%fd95, %fd94, %fd89, 0d3F81111111122322;
	fma.rn.f64 	%fd96, %fd95, %fd89, 0d3FA55555555502A1;
	fma.rn.f64 	%fd97, %fd96, %fd89, 0d3FC5555555555511;
	fma.rn.f64 	%fd98, %fd97, %fd89, 0d3FE000000000000B;
	fma.rn.f64 	%fd99, %fd98, %fd89, 0d3FF0000000000000;
	fma.rn.f64 	%fd100, %fd99, %fd89, 0d3FF0000000000000;
	{
	.reg .b32 %temp; 
	mov.b64 	{%r14, %temp}, %fd100;
	}
	{
	.reg .b32 %temp; 
	mov.b64 	{%temp, %r15}, %fd100;
	}
	shl.b32 	%r33, %r13, 20;
	add.s32 	%r34, %r33, %r15;
	mov.b64 	%fd108, {%r14, %r34};
	{
	.reg .b32 %temp; 
	mov.b64 	{%temp, %r35}, %fd4;
	}
	mov.b32 	%f2, %r35;
	abs.f32 	%f1, %f2;
	setp.lt.f32 	%p4, %f1, 0f4086232B;
	@%p4 bra 	$L__BB2_7;
	setp.lt.f64 	%p5, %fd4, 0d0000000000000000;
	add.f64 	%fd101, %fd4, 0d7FF0000000000000;
	selp.f64 	%fd108, 0d0000000000000000, %fd101, %p5;
	setp.geu.f32 	%p6, %f1, 0f40874800;
	@%p6 bra 	$L__BB2_7;
	shr.u32 	%r36, %r13, 31;
	add.s32 	%r37, %r13, %r36;
	shr.s32 	%r38, %r37, 1;
	shl.b32 	%r39, %r38, 20;
	add.s32 	%r40, %r15, %r39;
	mov.b64 	%fd102, {%r14, %r40};
	sub.s32 	%r41, %r13, %r38;
	shl.b32 	%r42, %r41, 20;
	add.s32 	%r43, %r42, 1072693248;
	mov.b32 	%r44, 0;
	mov.b64 	%fd103, {%r44, %r43};
	mul.f64 	%fd108, %fd103, %fd102;
$L__BB2_7:
	abs.f64 	%fd104, %fd108;
	setp.eq.f64 	%p7, %fd104, 0d7FF0000000000000;
	fma.rn.f64 	%fd105, %fd108, %fd5, %fd108;
	selp.f64 	%fd106, %fd108, %fd105, %p7;
	st.param.f64 	[func_retval0], %fd106;
	ret;

}


// ===== COMPILED SASS (sm_100) =====

	.target	sm_100

	.elftype	@"ET_EXEC"


//--------------------- .note.nv.tkinfo           --------------------------
	.section	.note.nv.tkinfo,"",@"SHT_NOTE"
	.sectionflags	@"SHF_NOTE_NV_TKINFO"
	.tkinfo
        /*0018*/ 	.word	0x00000002
        /*0030*/ 	.string	""
        /*0030*/ 	.string	"ptxas"
        /*0030*/ 	.string	"Cuda compilation tools, release 13.0, V13.0.88"
        /*0030*/ 	.string	"Build cuda_13.0.r13.0/compiler.36424714_0"
        /*0030*/ 	.string	"-arch sm_100 -m 64 "



//--------------------- .note.nv.cuinfo           --------------------------
	.section	.note.nv.cuinfo,"",@"SHT_NOTE"
	.sectionflags	@"SHF_NOTE_NV_CUINFO"
        /*0018*/ 	.short	0x0002
        /*001a*/ 	.short	0x0064
        /*001c*/ 	.short	0x0082
	.zero		2


//--------------------- .nv.info                  --------------------------
	.section	.nv.info,"",@"SHT_CUDA_INFO"
	.align	4


	//----- nvinfo : EIATTR_REGCOUNT
	.align		4
        /*0000*/ 	.byte	0x04, 0x2f
        /*0002*/ 	.short	(.L_1 - .L_0)
	.align		4
.L_0:
        /*0004*/ 	.word	index@(_Z8getTotaliPfS_)
        /*0008*/ 	.word	0x0000000a


	//----- nvinfo : EIATTR_FRAME_SIZE
	.align		4
.L_1:
        /*000c*/ 	.byte	0x04, 0x11
        /*000e*/ 	.short	(.L_3 - .L_2)
	.align		4
.L_2:
        /*0010*/ 	.word	index@(_Z8getTotaliPfS_)
        /*0014*/ 	.word	0x00000000


	//----- nvinfo : EIATTR_REGCOUNT
	.align		4
.L_3:
        /*0018*/ 	.byte	0x04, 0x2f
        /*001a*/ 	.short	(.L_5 - .L_4)
	.align		4
.L_4:
        /*001c*/ 	.word	index@(_Z11getVarianceiPfS_S_)
        /*0020*/ 	.word	0x0000001e


	//----- nvinfo : EIATTR_FRAME_SIZE
	.align		4
.L_5:
        /*0024*/ 	.byte	0x04, 0x11
        /*0026*/ 	.short	(.L_7 - .L_6)
	.align		4
.L_6:
        /*0028*/ 	.word	index@($_Z11getVarianceiPfS_S_$__internal_accurate_pow)
        /*002c*/ 	.word	0x00000000


	//----- nvinfo : EIATTR_FRAME_SIZE
	.align		4
.L_7:
        /*0030*/ 	.byte	0x04, 0x11
        /*0032*/ 	.short	(.L_9 - .L_8)
	.align		4
.L_8:
        /*0034*/ 	.word	index@(_Z11getVarianceiPfS_S_)
        /*0038*/ 	.word	0x00000000


	//----- nvinfo : EIATTR_MIN_STACK_SIZE
	.align		4
.L_9:
        /*003c*/ 	.byte	0x04, 0x12
        /*003e*/ 	.short	(.L_11 - .L_10)
	.align		4
.L_10:
        /*0040*/ 	.word	index@(_Z11getVarianceiPfS_S_)
        /*0044*/ 	.word	0x00000000


	//----- nvinfo : EIATTR_MIN_STACK_SIZE
	.align		4
.L_11:
        /*0048*/ 	.byte	0x04, 0x12
        /*004a*/ 	.short	(.L_13 - .L_12)
	.align		4
.L_12:
        /*004c*/ 	.word	index@(_Z8getTotaliPfS_)
        /*0050*/ 	.word	0x00000000
.L_13:


//--------------------- .nv.compat                --------------------------
	.section	.nv.compat,"",@"SHT_CUDA_COMPAT_INFO"
	.align	4
        /*0000*/ 	.byte	0x02, 0x09, 0x00, 0x00, 0x02, 0x02, 0x01, 0x00, 0x02, 0x05, 0x05, 0x00, 0x03, 0x07, 0x01, 0x01
        /*0010*/ 	.byte	0x02, 0x03, 0x00, 0x00, 0x02, 0x06, 0x01, 0x00, 0x04, 0x0b, 0x08, 0x00, 0x01, 0x00, 0x00, 0x00
        /*0020*/ 	.byte	0x00, 0x00, 0x00, 0x00


//--------------------- .nv.info._Z11getVarianceiPfS_S_ --------------------------
	.section	.nv.info._Z11getVarianceiPfS_S_,"",@"SHT_CUDA_INFO"
	.sectionflags	@""
	.align	4


	//----- nvinfo : EIATTR_CUDA_API_VERSION
	.align		4
        /*0000*/ 	.byte	0x04, 0x37
        /*0002*/ 	.short	(.L_15 - .L_14)
.L_14:
        /*0004*/ 	.word	0x00000082


	//----- nvinfo : EIATTR_KPARAM_INFO
	.align		4
.L_15:
        /*0008*/ 	.byte	0x04, 0x17
        /*000a*/ 	.short	(.L_17 - .L_16)
.L_16:
        /*000c*/ 	.word	0x00000000
        /*0010*/ 	.short	0x0003
        /*0012*/ 	.short	0x0018
        /*0014*/ 	.byte	0x00, 0xf5, 0x21, 0x00


	//----- nvinfo : EIATTR_KPARAM_INFO
	.align		4
.L_17:
        /*0018*/ 	.byte	0x04, 0x17
        /*001a*/ 	.short	(.L_19 - .L_18)
.L_18:
        /*001c*/ 	.word	0x00000000
        /*0020*/ 	.short	0x0002
        /*0022*/ 	.short	0x0010
        /*0024*/ 	.byte	0x00, 0xf5, 0x21, 0x00


	//----- nvinfo : EIATTR_KPARAM_INFO
	.align		4
.L_19:
        /*0028*/ 	.byte	0x04, 0x17
        /*002a*/ 	.short	(.L_21 - .L_20)
.L_20:
        /*002c*/ 	.word	0x00000000
        /*0030*/ 	.short	0x0001
        /*0032*/ 	.short	0x0008
        /*0034*/ 	.byte	0x00, 0xf5, 0x21, 0x00


	//----- nvinfo : EIATTR_KPARAM_INFO
	.align		4
.L_21:
        /*0038*/ 	.byte	0x04, 0x17
        /*003a*/ 	.short	(.L_23 - .L_22)
.L_22:
        /*003c*/ 	.word	0x00000000
        /*0040*/ 	.short	0x0000
        /*0042*/ 	.short	0x0000
        /*0044*/ 	.byte	0x00, 0xf0, 0x11, 0x00


	//----- nvinfo : EIATTR_SPARSE_MMA_MASK
	.align		4
.L_23:
        /*0048*/ 	.byte	0x03, 0x50
        /*004a*/ 	.short	0x0000


	//----- nvinfo : EIATTR_MAXREG_COUNT
	.align		4
        /*004c*/ 	.byte	0x03, 0x1b
        /*004e*/ 	.short	0x00ff


	//----- nvinfo : EIATTR_MERCURY_ISA_VERSION
	.align		4
        /*0050*/ 	.byte	0x03, 0x5f
        /*0052*/ 	.short	0x0101


	//----- nvinfo : EIATTR_VRC_CTA_INIT_COUNT
	.align		4
        /*0054*/ 	.byte	0x02, 0x4a
	.zero		1
	.zero		1


	//----- nvinfo : EIATTR_EXIT_INSTR_OFFSETS
	.align		4
        /*0058*/ 	.byte	0x04, 0x1c
        /*005a*/ 	.short	(.L_25 - .L_24)


	//   ....[0]....
.L_24:
        /*005c*/ 	.word	0x00000070


	//   ....[1]....
        /*0060*/ 	.word	0x000002d0


	//----- nvinfo : EIATTR_CRS_STACK_SIZE
	.align		4
.L_25:
        /*0064*/ 	.byte	0x04, 0x1e
        /*0066*/ 	.short	(.L_27 - .L_26)
.L_26:
        /*0068*/ 	.word	0x00000000


	//----- nvinfo : EIATTR_CBANK_PARAM_SIZE
	.align		4
.L_27:
        /*006c*/ 	.byte	0x03, 0x19
        /*006e*/ 	.short	0x0020


	//----- nvinfo : EIATTR_PARAM_CBANK
	.align		4
        /*0070*/ 	.byte	0x04, 0x0a
        /*0072*/ 	.short	(.L_29 - .L_28)
	.align		4
.L_28:
        /*0074*/ 	.word	index@(.nv.constant0._Z11getVarianceiPfS_S_)
        /*0078*/ 	.short	0x0380
        /*007a*/ 	.short	0x0020


	//----- nvinfo : EIATTR_SW_WAR
	.align		4
.L_29:
        /*007c*/ 	.byte	0x04, 0x36
        /*007e*/ 	.short	(.L_31 - .L_30)
.L_30:
        /*0080*/ 	.word	0x00000008
.L_31:


//--------------------- .nv.info._Z8getTotaliPfS_ --------------------------
	.section	.nv.info._Z8getTotaliPfS_,"",@"SHT_CUDA_INFO"
	.sectionflags	@""
	.align	4


	//----- nvinfo : EIATTR_CUDA_API_VERSION
	.align		4
        /*0000*/ 	.byte	0x04, 0x37
        /*0002*/ 	.short	(.L_33 - .L_32)
.L_32:
        /*0004*/ 	.word	0x00000082


	//----- nvinfo : EIATTR_KPARAM_INFO
	.align		4
.L_33:
        /*0008*/ 	.byte	0x04, 0x17
        /*000a*/ 	.short	(.L_35 - .L_34)
.L_34:
        /*000c*/ 	.word	0x00000000
        /*0010*/ 	.short	0x0002
        /*0012*/ 	.short	0x0010
        /*0014*/ 	.byte	0x00, 0xf5, 0x21, 0x00


	//----- nvinfo : EIATTR_KPARAM_INFO
	.align		4
.L_35:
        /*0018*/ 	.byte	0x04, 0x17
        /*001a*/ 	.short	(.L_37 - .L_36)
.L_36:
        /*001c*/ 	.word	0x00000000
        /*0020*/ 	.short	0x0001
        /*0022*/ 	.short	0x0008
        /*0024*/ 	.byte	0x00, 0xf5, 0x21, 0x00


	//----- nvinfo : EIATTR_KPARAM_INFO
	.align		4
.L_37:
        /*0028*/ 	.byte	0x04, 0x17
        /*002a*/ 	.short	(.L_39 - .L_38)
.L_38:
        /*002c*/ 	.word	0x00000000
        /*0030*/ 	.short	0x0000
        /*0032*/ 	.short	0x0000
        /*0034*/ 	.byte	0x00, 0xf0, 0x11, 0x00


	//----- nvinfo : EIATTR_SPARSE_MMA_MASK
	.align		4
.L_39:
        /*0038*/ 	.byte	0x03, 0x50
        /*003a*/ 	.short	0x0000


	//----- nvinfo : EIATTR_MAXREG_COUNT
	.align		4
        /*003c*/ 	.byte	0x03, 0x1b
        /*003e*/ 	.short	0x00ff


	//----- nvinfo : EIATTR_MERCURY_ISA_VERSION
	.align		4
        /*0040*/ 	.byte	0x03, 0x5f
        /*0042*/ 	.short	0x0101


	//----- nvinfo : EIATTR_VRC_CTA_INIT_COUNT
	.align		4
        /*0044*/ 	.byte	0x02, 0x4a
	.zero		1
	.zero		1


	//----- nvinfo : EIATTR_EXIT_INSTR_OFFSETS
	.align		4
        /*0048*/ 	.byte	0x04, 0x1c
        /*004a*/ 	.short	(.L_41 - .L_40)


	//   ....[0]....
.L_40:
        /*004c*/ 	.word	0x00000070


	//   ....[1]....
        /*0050*/ 	.word	0x00000100


	//----- nvinfo : EIATTR_CBANK_PARAM_SIZE
	.align		4
.L_41:
        /*0054*/ 	.byte	0x03, 0x19
        /*0056*/ 	.short	0x0018


	//----- nvinfo : EIATTR_PARAM_CBANK
	.align		4
        /*0058*/ 	.byte	0x04, 0x0a
        /*005a*/ 	.short	(.L_43 - .L_42)
	.align		4
.L_42:
        /*005c*/ 	.word	index@(.nv.constant0._Z8getTotaliPfS_)
        /*0060*/ 	.short	0x0380
        /*0062*/ 	.short	0x0018


	//----- nvinfo : EIATTR_SW_WAR
	.align		4
.L_43:
        /*0064*/ 	.byte	0x04, 0x36
        /*0066*/ 	.short	(.L_45 - .L_44)
.L_44:
        /*0068*/ 	.word	0x00000008
.L_45:


//--------------------- .nv.callgraph             --------------------------
	.section	.nv.callgraph,"",@"SHT_CUDA_CALLGRAPH"
	.align	4
	.sectionentsize	8
	.align		4
        /*0000*/ 	.word	0x00000000
	.align		4
        /*0004*/ 	.word	0xffffffff
	.align		4
        /*0008*/ 	.word	0x00000000
	.align		4
        /*000c*/ 	.word	0xfffffffe
	.align		4
        /*0010*/ 	.word	0x00000000
	.align		4
        /*0014*/ 	.word	0xfffffffd
	.align		4
        /*0018*/ 	.word	0x00000000
	.align		4
        /*001c*/ 	.word	0xfffffffc


//--------------------- .text._Z11getVarianceiPfS_S_ --------------------------
	.section	.text._Z11getVarianceiPfS_S_,"ax",@progbits
	.align	128
        .global         _Z11getVarianceiPfS_S_
        .type           _Z11getVarianceiPfS_S_,@function
        .size           _Z11getVarianceiPfS_S_,(.L_x_6 - _Z11getVarianceiPfS_S_)
        .other          _Z11getVarianceiPfS_S_,@"STO_CUDA_ENTRY STV_DEFAULT"
_Z11getVarianceiPfS_S_:
.text._Z11getVarianceiPfS_S_:
[----:B------:R-:W-:Y:S01]  /*0000*/  LDC R1, c[0x0][0x37c] ;  /* 0x0000df00ff017b82 */ /* 0x000fe20000000800 */
[----:B------:R-:W0:Y:S07]  /*0010*/  S2R R0, SR_TID.X ;  /* 0x0000000000007919 */ /* 0x000e2e0000002100 */
[----:B------:R-:W0:Y:S01]  /*0020*/  S2UR UR4, SR_CTAID.X ;  /* 0x00000000000479c3 */ /* 0x000e220000002500 */
[----:B------:R-:W1:Y:S07]  /*0030*/  LDCU UR5, c[0x0][0x380] ;  /* 0x00007000ff0577ac */ /* 0x000e6e0008000800 */
[----:B------:R-:W0:Y:S02]  /*0040*/  LDC R3, c[0x0][0x360] ;  /* 0x0000d800ff037b82 */ /* 0x000e240000000800 */
[----:B0-----:R-:W-:-:S05]  /*0050*/  IMAD R3, R3, UR4, R0 ;  /* 0x0000000403037c24 */ /* 0x001fca000f8e0200 */
[----:B-1----:R-:W-:-:S13]  /*0060*/  ISETP.GE.AND P0, PT, R3, UR5, PT ;  /* 0x0000000503007c0c */ /* 0x002fda000bf06270 */
[----:B------:R-:W-:Y:S05]  /*0070*/  @P0 EXIT ;  /* 0x000000000000094d */ /* 0x000fea0003800000 */
[----:B------:R-:W0:Y:S01]  /*0080*/  LDC.64 R4, c[0x0][0x388] ;  /* 0x0000e200ff047b82 */ /* 0x000e220000000a00 */
[----:B------:R-:W1:Y:S07]  /*0090*/  LDCU.64 UR4, c[0x0][0x358] ;  /* 0x00006b00ff0477ac */ /* 0x000e6e0008000a00 */
[----:B------:R-:W2:Y:S01]  /*00a0*/  LDC.64 R6, c[0x0][0x390] ;  /* 0x0000e400ff067b82 */ /* 0x000ea20000000a00 */
[----:B0-----:R-:W-:-:S06]  /*00b0*/  IMAD.WIDE R4, R3, 0x4, R4 ;  /* 0x0000000403047825 */ /* 0x001fcc00078e0204 */
[----:B-1----:R-:W3:Y:S04]  /*00c0*/  LDG.E R4, desc[UR4][R4.64] ;  /* 0x0000000404047981 */ /* 0x002ee8000c1e1900 */
[----:B--2---:R-:W3:Y:S01]  /*00d0*/  LDG.E R7, desc[UR4][R6.64] ;  /* 0x0000000406077981 */ /* 0x004ee2000c1e1900 */
[----:B------:R-:W-:Y:S01]  /*00e0*/  BSSY.RECONVERGENT B0, `(.L_x_0) ;  /* 0x0000005000007945 */ /* 0x000fe20003800200 */
[----:B------:R-:W-:Y:S01]  /*00f0*/  MOV R0, 0x130 ;  /* 0x0000013000007802 */ /* 0x000fe20000000f00 */
[----:B---3--:R-:W-:-:S04]  /*0100*/  FADD R10, R4, -R7 ;  /* 0x80000007040a7221 */ /* 0x008fc80000000000 */
[----:B------:R0:W1:Y:S03]  /*0110*/  F2F.F64.F32 R2, R10 ;  /* 0x0000000a00027310 */ /* 0x0000660000201800 */
[----:B01----:R-:W-:Y:S05]  /*0120*/  CALL.REL.NOINC `($_Z11getVarianceiPfS_S_$__internal_accurate_pow) ;  /* 0x00000000006c7944 */ /* 0x003fea0003c00000 */
[----:B------:R-:W-:Y:S05]  /*0130*/  BSYNC.RECONVERGENT B0 ;  /* 0x0000000000007941 */ /* 0x000fea0003800200 */
.L_x_0:
[----:B------:R-:W0:Y:S02]  /*0140*/  LDC.64 R6, c[0x0][0x398] ;  /* 0x0000e600ff067b82 */ /* 0x000e240000000a00 */
[----:B0-----:R-:W2:Y:S01]  /*0150*/  LDG.E R8, desc[UR4][R6.64] ;  /* 0x0000000406087981 */ /* 0x001ea2000c1e1900 */
[----:B------:R-:W-:Y:S01]  /*0160*/  DADD R4, R2, 2 ;  /* 0x4000000002047429 */ /* 0x000fe20000000000 */
[C---:B------:R-:W-:Y:S01]  /*0170*/  FSETP.NEU.AND P1, PT, R10.reuse, RZ, PT ;  /* 0x000000ff0a00720b */ /* 0x040fe20003f2d000 */
[----:B------:R-:W-:Y:S01]  /*0180*/  BSSY.RECONVERGENT B0, `(.L_x_1) ;  /* 0x000000f000007945 */ /* 0x000fe20003800200 */
[----:B------:R-:W-:-:S07]  /*0190*/  FSETP.NEU.AND P0, PT, R10, 1, PT ;  /* 0x3f8000000a00780b */ /* 0x000fce0003f0d000 */
[----:B------:R-:W-:Y:S01]  /*01a0*/  LOP3.LUT R4, R5, 0x7ff00000, RZ, 0xc0, !PT ;  /* 0x7ff0000005047812 */ /* 0x000fe200078ec0ff */
[----:B------:R-:W-:-:S03]  /*01b0*/  IMAD.MOV.U32 R5, RZ, RZ, R12 ;  /* 0x000000ffff057224 */ /* 0x000fc600078e000c */
[----:B------:R-:W-:Y:S01]  /*01c0*/  ISETP.NE.AND P2, PT, R4, 0x7ff00000, PT ;  /* 0x7ff000000400780c */ /* 0x000fe20003f45270 */
[----:B------:R-:W-:Y:S01]  /*01d0*/  IMAD.MOV.U32 R4, RZ, RZ, R11 ;  /* 0x000000ffff047224 */ /* 0x000fe200078e000b */
[----:B------:R-:W-:Y:S01]  /*01e0*/  @!P1 CS2R R4, SRZ ;  /* 0x0000000000049805 */ /* 0x000fe2000001ff00 */
[----:B--2---:R-:W0:Y:S10]  /*01f0*/  F2F.F64.F32 R8, R8 ;  /* 0x0000000800087310 */ /* 0x004e340000201800 */
[----:B------:R-:W-:Y:S05]  /*0200*/  @P2 BRA `(.L_x_2) ;  /* 0x0000000000182947 */ /* 0x000fea0003800000 */
[----:B------:R-:W-:-:S13]  /*0210*/  FSETP.NAN.AND P1, PT, R10, R10, PT ;  /* 0x0000000a0a00720b */ /* 0x000fda0003f28000 */
[----:B------:R-:W-:Y:S01]  /*0220*/  @P1 DADD R4, R2, 2 ;  /* 0x4000000002041429 */ /* 0x000fe20000000000 */
[----:B------:R-:W-:Y:S10]  /*0230*/  @P1 BRA `(.L_x_2) ;  /* 0x00000000000c1947 */ /* 0x000ff40003800000 */
[----:B------:R-:W-:-:S14]  /*0240*/  DSETP.NEU.AND P1, PT, |R2|, +INF , PT ;  /* 0x7ff000000200742a */ /* 0x000fdc0003f2d200 */
[----:B------:R-:W-:Y:S02]  /*0250*/  @!P1 IMAD.MOV.U32 R4, RZ, RZ, 0x0 ;  /* 0x00000000ff049424 */ /* 0x000fe400078e00ff */
[----:B------:R-:W-:-:S07]  /*0260*/  @!P1 IMAD.MOV.U32 R5, RZ, RZ, 0x7ff00000 ;  /* 0x7ff00000ff059424 */ /* 0x000fce00078e00ff */
.L_x_2:
[----:B------:R-:W-:Y:S05]  /*0270*/  BSYNC.RECONVERGENT B0 ;  /* 0x0000000000007941 */ /* 0x000fea0003800200 */
.L_x_1:
[----:B------:R-:W-:Y:S02]  /*0280*/  FSEL R2, R4, RZ, P0 ;  /* 0x000000ff04027208 */ /* 0x000fe40000000000 */
[----:B------:R-:W-:-:S06]  /*0290*/  FSEL R3, R5, 1.875, P0 ;  /* 0x3ff0000005037808 */ /* 0x000fcc0000000000 */
[----:B0-----:R-:W-:-:S10]  /*02a0*/  DADD R8, R8, R2 ;  /* 0x0000000008087229 */ /* 0x001fd40000000002 */
[----:B------:R-:W0:Y:S02]  /*02b0*/  F2F.F32.F64 R9, R8 ;  /* 0x0000000800097310 */ /* 0x000e240000301000 */
[----:B0-----:R-:W-:Y:S01]  /*02c0*/  STG.E desc[UR4][R6.64], R9 ;  /* 0x0000000906007986 */ /* 0x001fe2000c101904 */
[----:B------:R-:W-:Y:S05]  /*02d0*/  EXIT ;  /* 0x000000000000794d */ /* 0x000fea0003800000 */
        .type           $_Z11getVarianceiPfS_S_$__internal_accurate_pow,@function
        .size           $_Z11getVarianceiPfS_S_$__internal_accurate_pow,(.L_x_6 - $_Z11getVarianceiPfS_S_$__internal_accurate_pow)
$_Z11getVarianceiPfS_S_$__internal_accurate_pow:
[----:B------:R-:W-:Y:S01]  /*02e0*/  DADD R4, -RZ, |R2| ;  /* 0x00000000ff047229 */ /* 0x000fe20000000502 */
[----:B------:R-:W-:Y:S01]  /*02f0*/  IMAD.MOV.U32 R14, RZ, RZ, RZ ;  /* 0x000000ffff0e7224 */ /* 0x000fe200078e00ff */
[----:B------:R-:W-:Y:S01]  /*0300*/  UMOV UR6, 0x7d2cafe2 ;  /* 0x7d2cafe200067882 */ /* 0x000fe20000000000 */
[----:B------:R-:W-:Y:S01]  /*0310*/  IMAD.MOV.U32 R18, RZ, RZ, 0x41ad3b5a ;  /* 0x41ad3b5aff127424 */ /* 0x000fe200078e00ff */
[----:B------:R-:W-:Y:S01]  /*0320*/  UMOV UR7, 0x3eb0f5ff ;  /* 0x3eb0f5ff00077882 */ /* 0x000fe20000000000 */
[----:B------:R-:W-:Y:S01]  /*0330*/  IMAD.MOV.U32 R19, RZ, RZ, 0x3ed0f5d2 ;  /* 0x3ed0f5d2ff137424 */ /* 0x000fe200078e00ff */
[----:B------:R-:W-:Y:S01]  /*0340*/  UMOV UR8, 0x3b39803f ;  /* 0x3b39803f00087882 */ /* 0x000fe20000000000 */
[----:B------:R-:W-:-:S03]  /*0350*/  UMOV UR9, 0x3c7abc9e ;  /* 0x3c7abc9e00097882 */ /* 0x000fc60000000000 */
[----:B------:R-:W-:Y:S01]  /*0360*/  ISETP.GT.U32.AND P0, PT, R5, 0xfffff, PT ;  /* 0x000fffff0500780c */ /* 0x000fe20003f04070 */
[----:B------:R-:W-:-:S12]  /*0370*/  IMAD.MOV.U32 R6, RZ, RZ, R5 ;  /* 0x000000ffff067224 */ /* 0x000fd800078e0005 */
[----:B------:R-:W-:-:S10]  /*0380*/  @!P0 DMUL R22, R4, 1.80143985094819840000e+16 ;  /* 0x4350000004168828 */ /* 0x000fd40000000000 */
[----:B------:R-:W-:Y:S02]  /*0390*/  @!P0 IMAD.MOV.U32 R6, RZ, RZ, R23 ;  /* 0x000000ffff068224 */ /* 0x000fe400078e0017 */
[----:B------:R-:W-:-:S03]  /*03a0*/  @!P0 IMAD.MOV.U32 R4, RZ, RZ, R22 ;  /* 0x000000ffff048224 */ /* 0x000fc600078e0016 */
[----:B------:R-:W-:Y:S02]  /*03b0*/  LOP3.LUT R6, R6, 0x800fffff, RZ, 0xc0, !PT ;  /* 0x800fffff06067812 */ /* 0x000fe400078ec0ff */
[----:B------:R-:W-:Y:S02]  /*03c0*/  MOV R12, R4 ;  /* 0x00000004000c7202 */ /* 0x000fe40000000f00 */
[----:B------:R-:W-:Y:S02]  /*03d0*/  LOP3.LUT R13, R6, 0x3ff00000, RZ, 0xfc, !PT ;  /* 0x3ff00000060d7812 */ /* 0x000fe400078efcff */
[----:B------:R-:W-:Y:S02]  /*03e0*/  SHF.R.U32.HI R4, RZ, 0x14, R5 ;  /* 0x00000014ff047819 */ /* 0x000fe40000011605 */
[----:B------:R-:W-:Y:S02]  /*03f0*/  ISETP.GE.U32.AND P1, PT, R13, 0x3ff6a09f, PT ;  /* 0x3ff6a09f0d00780c */ /* 0x000fe40003f26070 */
[----:B------:R-:W-:-:S05]  /*0400*/  @!P0 LEA.HI R4, R23, 0xffffffca, RZ, 0xc ;  /* 0xffffffca17048811 */ /* 0x000fca00078f60ff */
[----:B------:R-:W-:-:S06]  /*0410*/  VIADD R5, R4, 0xfffffc01 ;  /* 0xfffffc0104057836 */ /* 0x000fcc0000000000 */
[----:B------:R-:W-:Y:S02]  /*0420*/  @P1 VIADD R7, R13, 0xfff00000 ;  /* 0xfff000000d071836 */ /* 0x000fe40000000000 */
[----:B------:R-:W-:Y:S02]  /*0430*/  @P1 VIADD R5, R4, 0xfffffc02 ;  /* 0xfffffc0204051836 */ /* 0x000fe40000000000 */
[----:B------:R-:W-:-:S03]  /*0440*/  @P1 IMAD.MOV.U32 R13, RZ, RZ, R7 ;  /* 0x000000ffff0d1224 */ /* 0x000fc600078e0007 */
[----:B------:R-:W-:Y:S01]  /*0450*/  LOP3.LUT R4, R5, 0x80000000, RZ, 0x3c, !PT ;  /* 0x8000000005047812 */ /* 0x000fe200078e3cff */
[----:B------:R-:W-:Y:S02]  /*0460*/  IMAD.MOV.U32 R5, RZ, RZ, 0x43300000 ;  /* 0x43300000ff057424 */ /* 0x000fe400078e00ff */
[C---:B------:R-:W-:Y:S02]  /*0470*/  DADD R8, R12.reuse, 1 ;  /* 0x3ff000000c087429 */ /* 0x040fe40000000000 */
[----:B------:R-:W-:-:S04]  /*0480*/  DADD R12, R12, -1 ;  /* 0xbff000000c0c7429 */ /* 0x000fc80000000000 */
[----:B------:R-:W0:Y:S02]  /*0490*/  MUFU.RCP64H R15, R9 ;  /* 0x00000009000f7308 */ /* 0x000e240000001800 */
[----:B0-----:R-:W-:-:S08]  /*04a0*/  DFMA R6, -R8, R14, 1 ;  /* 0x3ff000000806742b */ /* 0x001fd0000000010e */
[----:B------:R-:W-:-:S08]  /*04b0*/  DFMA R6, R6, R6, R6 ;  /* 0x000000060606722b */ /* 0x000fd00000000006 */
[----:B------:R-:W-:-:S08]  /*04c0*/  DFMA R14, R14, R6, R14 ;  /* 0x000000060e0e722b */ /* 0x000fd0000000000e */
[----:B------:R-:W-:-:S08]  /*04d0*/  DMUL R6, R12, R14 ;  /* 0x0000000e0c067228 */ /* 0x000fd00000000000 */
[----:B------:R-:W-:-:S08]  /*04e0*/  DFMA R6, R12, R14, R6 ;  /* 0x0000000e0c06722b */ /* 0x000fd00000000006 */
[----:B------:R-:W-:Y:S02]  /*04f0*/  DMUL R16, R6, R6 ;  /* 0x0000000606107228 */ /* 0x000fe40000000000 */
[----:B------:R-:W-:-:S06]  /*0500*/  DADD R20, R12, -R6 ;  /* 0x000000000c147229 */ /* 0x000fcc0000000806 */
[----:B------:R-:W-:Y:S01]  /*0510*/  DFMA R8, R16, UR6, R18 ;  /* 0x0000000610087c2b */ /* 0x000fe20008000012 */
[----:B------:R-:W-:Y:S01]  /*0520*/  UMOV UR6, 0x75488a3f ;  /* 0x75488a3f00067882 */ /* 0x000fe20000000000 */
[----:B------:R-:W-:Y:S01]  /*0530*/  UMOV UR7, 0x3ef3b20a ;  /* 0x3ef3b20a00077882 */ /* 0x000fe20000000000 */
[----:B------:R-:W-:-:S05]  /*0540*/  DADD R20, R20, R20 ;  /* 0x0000000014147229 */ /* 0x000fca0000000014 */
[----:B------:R-:W-:Y:S01]  /*0550*/  DFMA R8, R16, R8, UR6 ;  /* 0x0000000610087e2b */ /* 0x000fe20008000008 */
[----:B------:R-:W-:Y:S01]  /*0560*/  UMOV UR6, 0xe4faecd5 ;  /* 0xe4faecd500067882 */ /* 0x000fe20000000000 */
[----:B------:R-:W-:Y:S01]  /*0570*/  UMOV UR7, 0x3f1745cd ;  /* 0x3f1745cd00077882 */ /* 0x000fe20000000000 */
[-C--:B------:R-:W-:Y:S02]  /*0580*/  DFMA R20, R12, -R6.reuse, R20 ;  /* 0x800000060c14722b */ /* 0x080fe40000000014 */
[----:B------:R-:W-:-:S03]  /*0590*/  DMUL R12, R6, R6 ;  /* 0x00000006060c7228 */ /* 0x000fc60000000000 */
[----:B------:R-:W-:Y:S01]  /*05a0*/  DFMA R8, R16, R8, UR6 ;  /* 0x0000000610087e2b */ /* 0x000fe20008000008 */
[----:B------:R-:W-:Y:S01]  /*05b0*/  UMOV UR6, 0x258a578b ;  /* 0x258a578b00067882 */ /* 0x000fe20000000000 */
[----:B------:R-:W-:Y:S01]  /*05c0*/  UMOV UR7, 0x3f3c71c7 ;  /* 0x3f3c71c700077882 */ /* 0x000fe20000000000 */
[----:B------:R-:W-:-:S05]  /*05d0*/  DMUL R14, R14, R20 ;  /* 0x000000140e0e7228 */ /* 0x000fca0000000000 */
[----:B------:R-:W-:Y:S01]  /*05e0*/  DFMA R8, R16, R8, UR6 ;  /* 0x0000000610087e2b */ /* 0x000fe20008000008 */
[----:B------:R-:W-:Y:S01]  /*05f0*/  UMOV UR6, 0x9242b910 ;  /* 0x9242b91000067882 */ /* 0x000fe20000000000 */
[----:B------:R-:W-:-:S06]  /*0600*/  UMOV UR7, 0x3f624924 ;  /* 0x3f62492400077882 */ /* 0x000fcc0000000000 */
[----:B------:R-:W-:Y:S01]  /*0610*/  DFMA R8, R16, R8, UR6 ;  /* 0x0000000610087e2b */ /* 0x000fe20008000008 */
[----:B------:R-:W-:Y:S01]  /*0620*/  UMOV UR6, 0x99999dfb ;  /* 0x99999dfb00067882 */ /* 0x000fe20000000000 */
[----:B------:R-:W-:-:S06]  /*0630*/  UMOV UR7, 0x3f899999 ;  /* 0x3f89999900077882 */ /* 0x000fcc0000000000 */
[----:B------:R-:W-:Y:S01]  /*0640*/  DFMA R18, R16, R8, UR6 ;  /* 0x0000000610127e2b */ /* 0x000fe20008000008 */
[----:B------:R-:W-:Y:S01]  /*0650*/  UMOV UR6, 0x55555555 ;  /* 0x5555555500067882 */ /* 0x000fe20000000000 */
[----:B------:R-:W-:-:S06]  /*0660*/  UMOV UR7, 0x3fb55555 ;  /* 0x3fb5555500077882 */ /* 0x000fcc0000000000 */
[----:B------:R-:W-:-:S08]  /*0670*/  DFMA R8, R16, R18, UR6 ;  /* 0x0000000610087e2b */ /* 0x000fd00008000012 */
[----:B------:R-:W-:Y:S01]  /*0680*/  DADD R24, -R8, UR6 ;  /* 0x0000000608187e29 */ /* 0x000fe20008000100 */
[----:B------:R-:W-:Y:S01]  /*0690*/  UMOV UR6, 0xb9e7b0 ;  /* 0x00b9e7b000067882 */ /* 0x000fe20000000000 */
[----:B------:R-:W-:-:S06]  /*06a0*/  UMOV UR7, 0x3c46a4cb ;  /* 0x3c46a4cb00077882 */ /* 0x000fcc0000000000 */
[----:B------:R-:W-:Y:S02]  /*06b0*/  DFMA R20, R16, R18, R24 ;  /* 0x000000121014722b */ /* 0x000fe40000000018 */
[C---:B------:R-:W-:Y:S01]  /*06c0*/  DMUL R16, R6.reuse, R12 ;  /* 0x0000000c06107228 */ /* 0x040fe20000000000 */
[----:B------:R-:W-:Y:S01]  /*06d0*/  IADD3 R19, PT, PT, R15, 0x100000, RZ ;  /* 0x001000000f137810 */ /* 0x000fe20007ffe0ff */
[----:B------:R-:W-:Y:S01]  /*06e0*/  DFMA R24, R6, R6, -R12 ;  /* 0x000000060618722b */ /* 0x000fe2000000080c */
[----:B------:R-:W-:-:S03]  /*06f0*/  IMAD.MOV.U32 R18, RZ, RZ, R14 ;  /* 0x000000ffff127224 */ /* 0x000fc600078e000e */
[----:B------:R-:W-:Y:S01]  /*0700*/  DADD R20, R20, -UR6 ;  /* 0x8000000614147e29 */ /* 0x000fe20008000000 */
[----:B------:R-:W-:Y:S01]  /*0710*/  UMOV UR6, 0x80000000 ;  /* 0x8000000000067882 */ /* 0x000fe20000000000 */
[C---:B------:R-:W-:Y:S01]  /*0720*/  DFMA R26, R6.reuse, R12, -R16 ;  /* 0x0000000c061a722b */ /* 0x040fe20000000810 */
[----:B------:R-:W-:Y:S01]  /*0730*/  UMOV UR7, 0x43300000 ;  /* 0x4330000000077882 */ /* 0x000fe20000000000 */
[----:B------:R-:W-:-:S04]  /*0740*/  DFMA R24, R6, R18, R24 ;  /* 0x000000120618722b */ /* 0x000fc80000000018 */
[----:B------:R-:W-:Y:S02]  /*0750*/  DADD R18, R8, R20 ;  /* 0x0000000008127229 */ /* 0x000fe40000000014 */
[----:B------:R-:W-:-:S06]  /*0760*/  DFMA R26, R14, R12, R26 ;  /* 0x0000000c0e1a722b */ /* 0x000fcc000000001a */
[----:B------:R-:W-:Y:S02]  /*0770*/  DMUL R12, R18, R16 ;  /* 0x00000010120c7228 */ /* 0x000fe40000000000 */
[----:B------:R-:W-:Y:S02]  /*0780*/  DFMA R24, R6, R24, R26 ;  /* 0x000000180618722b */ /* 0x000fe4000000001a */
[----:B------:R-:W-:-:S04]  /*0790*/  DADD R26, R8, -R18 ;  /* 0x00000000081a7229 */ /* 0x000fc80000000812 */
[----:B------:R-:W-:-:S04]  /*07a0*/  DFMA R8, R18, R16, -R12 ;  /* 0x000000101208722b */ /* 0x000fc8000000080c */
[----:B------:R-:W-:-:S04]  /*07b0*/  DADD R26, R20, R26 ;  /* 0x00000000141a7229 */ /* 0x000fc8000000001a */
[----:B------:R-:W-:-:S08]  /*07c0*/  DFMA R8, R18, R24, R8 ;  /* 0x000000181208722b */ /* 0x000fd00000000008 */
[----:B------:R-:W-:-:S08]  /*07d0*/  DFMA R26, R26, R16, R8 ;  /* 0x000000101a1a722b */ /* 0x000fd00000000008 */
[----:B------:R-:W-:-:S08]  /*07e0*/  DADD R16, R12, R26 ;  /* 0x000000000c107229 */ /* 0x000fd0000000001a */
[--C-:B------:R-:W-:Y:S02]  /*07f0*/  DADD R8, R6, R16.reuse ;  /* 0x0000000006087229 */ /* 0x100fe40000000010 */
[----:B------:R-:W-:-:S06]  /*0800*/  DADD R12, R12, -R16 ;  /* 0x000000000c0c7229 */ /* 0x000fcc0000000810 */
[----:B------:R-:W-:Y:S02]  /*0810*/  DADD R6, R6, -R8 ;  /* 0x0000000006067229 */ /* 0x000fe40000000808 */
[----:B------:R-:W-:-:S06]  /*0820*/  DADD R12, R26, R12 ;  /* 0x000000001a0c7229 */ /* 0x000fcc000000000c */
[----:B------:R-:W-:-:S08]  /*0830*/  DADD R6, R16, R6 ;  /* 0x0000000010067229 */ /* 0x000fd00000000006 */
[----:B------:R-:W-:-:S08]  /*0840*/  DADD R6, R12, R6 ;  /* 0x000000000c067229 */ /* 0x000fd00000000006 */
[----:B------:R-:W-:Y:S02]  /*0850*/  DADD R6, R14, R6 ;  /* 0x000000000e067229 */ /* 0x000fe40000000006 */
[----:B------:R-:W-:Y:S01]  /*0860*/  DADD R14, R4, -UR6 ;  /* 0x80000006040e7e29 */ /* 0x000fe20008000000 */
[----:B------:R-:W-:Y:S01]  /*0870*/  UMOV UR6, 0xfefa39ef ;  /* 0xfefa39ef00067882 */ /* 0x000fe20000000000 */
[----:B------:R-:W-:-:S04]  /*0880*/  UMOV UR7, 0x3fe62e42 ;  /* 0x3fe62e4200077882 */ /* 0x000fc80000000000 */
[----:B------:R-:W-:-:S08]  /*0890*/  DADD R12, R8, R6 ;  /* 0x00000000080c7229 */ /* 0x000fd00000000006 */
[--C-:B------:R-:W-:Y:S02]  /*08a0*/  DFMA R4, R14, UR6, R12.reuse ;  /* 0x000000060e047c2b */ /* 0x100fe4000800000c */
[----:B------:R-:W-:-:S06]  /*08b0*/  DADD R8, R8, -R12 ;  /* 0x0000000008087229 */ /* 0x000fcc000000080c */
[----:B------:R-:W-:Y:S02]  /*08c0*/  DFMA R16, R14, -UR6, R4 ;  /* 0x800000060e107c2b */ /* 0x000fe40008000004 */
[----:B------:R-:W-:-:S06]  /*08d0*/  DADD R8, R6, R8 ;  /* 0x0000000006087229 */ /* 0x000fcc0000000008 */
[----:B------:R-:W-:-:S08]  /*08e0*/  DADD R16, -R12, R16 ;  /* 0x000000000c107229 */ /* 0x000fd00000000110 */
[----:B------:R-:W-:-:S08]  /*08f0*/  DADD R8, R8, -R16 ;  /* 0x0000000008087229 */ /* 0x000fd00000000810 */
[----:B------:R-:W-:-:S08]  /*0900*/  DFMA R8, R14, UR8, R8 ;  /* 0x000000080e087c2b */ /* 0x000fd00008000008 */
[----:B------:R-:W-:-:S08]  /*0910*/  DADD R6, R4, R8 ;  /* 0x0000000004067229 */ /* 0x000fd00000000008 */
[----:B------:R-:W-:Y:S02]  /*0920*/  DADD R12, R4, -R6 ;  /* 0x00000000040c7229 */ /* 0x000fe40000000806 */
[----:B------:R-:W-:-:S06]  /*0930*/  DMUL R4, R6, 2 ;  /* 0x4000000006047828 */ /* 0x000fcc0000000000 */
[----:B------:R-:W-:Y:S02]  /*0940*/  DADD R12, R8, R12 ;  /* 0x00000000080c7229 */ /* 0x000fe4000000000c */
[----:B------:R-:W-:Y:S01]  /*0950*/  DFMA R6, R6, 2, -R4 ;  /* 0x400000000606782b */ /* 0x000fe20000000804 */
[----:B------:R-:W-:Y:S01]  /*0960*/  IMAD.MOV.U32 R8, RZ, RZ, 0x652b82fe ;  /* 0x652b82feff087424 */ /* 0x000fe200078e00ff */
[----:B------:R-:W-:-:S06]  /*0970*/  MOV R9, 0x3ff71547 ;  /* 0x3ff7154700097802 */ /* 0x000fcc0000000f00 */
[----:B------:R-:W-:-:S08]  /*0980*/  DFMA R12, R12, 2, R6 ;  /* 0x400000000c0c782b */ /* 0x000fd00000000006 */
[----:B------:R-:W-:-:S08]  /*0990*/  DADD R6, R4, R12 ;  /* 0x0000000004067229 */ /* 0x000fd0000000000c */
[----:B------:R-:W-:Y:S02]  /*09a0*/  DFMA R8, R6, R8, 6.75539944105574400000e+15 ;  /* 0x433800000608742b */ /* 0x000fe40000000008 */
[----:B------:R-:W-:Y:S01]  /*09b0*/  FSETP.GEU.AND P0, PT, |R7|, 4.1917929649353027344, PT ;  /* 0x4086232b0700780b */ /* 0x000fe20003f0e200 */
[----:B------:R-:W-:-:S05]  /*09c0*/  DADD R4, R4, -R6 ;  /* 0x0000000004047229 */ /* 0x000fca0000000806 */
[----:B------:R-:W-:-:S03]  /*09d0*/  DADD R14, R8, -6.75539944105574400000e+15 ;  /* 0xc3380000080e7429 */ /* 0x000fc60000000000 */
[----:B------:R-:W-:-:S05]  /*09e0*/  DADD R12, R12, R4 ;  /* 0x000000000c0c7229 */ /* 0x000fca0000000004 */
[----:B------:R-:W-:Y:S01]  /*09f0*/  DFMA R16, R14, -UR6, R6 ;  /* 0x800000060e107c2b */ /* 0x000fe20008000006 */
[----:B------:R-:W-:Y:S01]  /*0a00*/  UMOV UR6, 0x3b39803f ;  /* 0x3b39803f00067882 */ /* 0x000fe20000000000 */
[----:B------:R-:W-:-:S06]  /*0a10*/  UMOV UR7, 0x3c7abc9e ;  /* 0x3c7abc9e00077882 */ /* 0x000fcc0000000000 */
[----:B------:R-:W-:Y:S01]  /*0a20*/  DFMA R14, R14, -UR6, R16 ;  /* 0x800000060e0e7c2b */ /* 0x000fe20008000010 */
[----:B------:R-:W-:Y:S01]  /*0a30*/  UMOV UR6, 0x69ce2bdf ;  /* 0x69ce2bdf00067882 */ /* 0x000fe20000000000 */
[----:B------:R-:W-:Y:S01]  /*0a40*/  IMAD.MOV.U32 R16, RZ, RZ, -0x35dec16 ;  /* 0xfca213eaff107424 */ /* 0x000fe200078e00ff */
[----:B------:R-:W-:Y:S01]  /*0a50*/  UMOV UR7, 0x3e5ade15 ;  /* 0x3e5ade1500077882 */ /* 0x000fe20000000000 */
[----:B------:R-:W-:-:S06]  /*0a60*/  IMAD.MOV.U32 R17, RZ, RZ, 0x3e928af3 ;  /* 0x3e928af3ff117424 */ /* 0x000fcc00078e00ff */
[----:B------:R-:W-:Y:S01]  /*0a70*/  DFMA R16, R14, UR6, R16 ;  /* 0x000000060e107c2b */ /* 0x000fe20008000010 */
        /* <DEDUP_REMOVED lines=24> */
[----:B------:R-:W-:-:S08]  /*0c00*/  DFMA R16, R14, R16, 1 ;  /* 0x3ff000000e10742b */ /* 0x000fd00000000010 */
[----:B------:R-:W-:-:S10]  /*0c10*/  DFMA R14, R14, R16, 1 ;  /* 0x3ff000000e0e742b */ /* 0x000fd40000000010 */
[----:B------:R-:W-:Y:S02]  /*0c20*/  IMAD R5, R8, 0x100000, R15 ;  /* 0x0010000008057824 */ /* 0x000fe400078e020f */
[----:B------:R-:W-:Y:S01]  /*0c30*/  IMAD.MOV.U32 R4, RZ, RZ, R14 ;  /* 0x000000ffff047224 */ /* 0x000fe200078e000e */
[----:B------:R-:W-:Y:S06]  /*0c40*/  @!P0 BRA `(.L_x_3) ;  /* 0x0000000000308947 */ /* 0x000fec0003800000 */
[----:B------:R-:W-:Y:S01]  /*0c50*/  FSETP.GEU.AND P1, PT, |R7|, 4.2275390625, PT ;  /* 0x408748000700780b */ /* 0x000fe20003f2e200 */
[C---:B------:R-:W-:Y:S02]  /*0c60*/  DADD R16, R6.reuse, +INF ;  /* 0x7ff0000006107429 */ /* 0x040fe40000000000 */
[----:B------:R-:W-:-:S08]  /*0c70*/  DSETP.GEU.AND P0, PT, R6, RZ, PT ;  /* 0x000000ff0600722a */ /* 0x000fd00003f0e000 */
[----:B------:R-:W-:Y:S02]  /*0c80*/  FSEL R5, R17, RZ, P0 ;  /* 0x000000ff11057208 */ /* 0x000fe40000000000 */
[----:B------:R-:W-:-:S04]  /*0c90*/  @!P1 LEA.HI R4, R8, R8, RZ, 0x1 ;  /* 0x0000000808049211 */ /* 0x000fc800078f08ff */
[----:B------:R-:W-:Y:S02]  /*0ca0*/  @!P1 SHF.R.S32.HI R7, RZ, 0x1, R4 ;  /* 0x00000001ff079819 */ /* 0x000fe40000011404 */
[----:B------:R-:W-:Y:S02]  /*0cb0*/  FSEL R4, R16, RZ, P0 ;  /* 0x000000ff10047208 */ /* 0x000fe40000000000 */
[----:B------:R-:W-:Y:S01]  /*0cc0*/  @!P1 LEA R15, R7, R15, 0x14 ;  /* 0x0000000f070f9211 */ /* 0x000fe200078ea0ff */
[----:B------:R-:W-:-:S05]  /*0cd0*/  @!P1 IMAD.IADD R6, R8, 0x1, -R7 ;  /* 0x0000000108069824 */ /* 0x000fca00078e0a07 */
[----:B------:R-:W-:Y:S01]  /*0ce0*/  @!P1 LEA R7, R6, 0x3ff00000, 0x14 ;  /* 0x3ff0000006079811 */ /* 0x000fe200078ea0ff */
[----:B------:R-:W-:-:S06]  /*0cf0*/  @!P1 IMAD.MOV.U32 R6, RZ, RZ, RZ ;  /* 0x000000ffff069224 */ /* 0x000fcc00078e00ff */
[----:B------:R-:W-:-:S11]  /*0d00*/  @!P1 DMUL R4, R14, R6 ;  /* 0x000000060e049228 */ /* 0x000fd60000000000 */
.L_x_3:
[----:B------:R-:W-:Y:S02]  /*0d10*/  DFMA R6, R12, R4, R4 ;  /* 0x000000040c06722b */ /* 0x000fe40000000004 */
[----:B------:R-:W-:-:S08]  /*0d20*/  DSETP.NEU.AND P0, PT, |R4|, +INF , PT ;  /* 0x7ff000000400742a */ /* 0x000fd00003f0d200 */
[----:B------:R-:W-:Y:S01]  /*0d30*/  FSEL R11, R4, R6, !P0 ;  /* 0x00000006040b7208 */ /* 0x000fe20004000000 */
[----:B------:R-:W-:Y:S01]  /*0d40*/  IMAD.MOV.U32 R4, RZ, RZ, R0 ;  /* 0x000000ffff047224 */ /* 0x000fe200078e0000 */
[----:B------:R-:W-:Y:S01]  /*0d50*/  FSEL R12, R5, R7, !P0 ;  /* 0x00000007050c7208 */ /* 0x000fe20004000000 */
[----:B------:R-:W-:-:S04]  /*0d60*/  IMAD.MOV.U32 R5, RZ, RZ, 0x0 ;  /* 0x00000000ff057424 */ /* 0x000fc800078e00ff */
[----:B------:R-:W-:Y:S05]  /*0d70*/  RET.REL.NODEC R4 `(_Z11getVarianceiPfS_S_) ;  /* 0xfffffff004a07950 */ /* 0x000fea0003c3ffff */
.L_x_4:
[----:B------:R-:W-:-:S00]  /*0d80*/  BRA `(.L_x_4) ;  /* 0xfffffffc00fc7947 */ /* 0x000fc0000383ffff */
[----:B------:R-:W-:-:S00]  /*0d90*/  NOP ;  /* 0x0000000000007918 */ /* 0x000fc00000000000 */
        /* <DEDUP_REMOVED lines=14> */
.L_x_6:


//--------------------- .text._Z8getTotaliPfS_    --------------------------
	.section	.text._Z8getTotaliPfS_,"ax",@progbits
	.align	128
        .global         _Z8getTotaliPfS_
        .type           _Z8getTotaliPfS_,@function
        .size           _Z8getTotaliPfS_,(.L_x_8 - _Z8getTotaliPfS_)
        .other          _Z8getTotaliPfS_,@"STO_CUDA_ENTRY STV_DEFAULT"
_Z8getTotaliPfS_:
.text._Z8getTotaliPfS_:
        /* <DEDUP_REMOVED lines=13> */
[----:B--2---:R-:W3:Y:S02]  /*00d0*/  LDG.E R7, desc[UR4][R4.64] ;  /* 0x0000000404077981 */ /* 0x004ee4000c1e1900 */
[----:B---3--:R-:W-:-:S05]  /*00e0*/  FADD R7, R2, R7 ;  /* 0x0000000702077221 */ /* 0x008fca0000000000 */
[----:B------:R-:W-:Y:S01]  /*00f0*/  STG.E desc[UR4][R4.64], R7 ;  /* 0x0000000704007986 */ /* 0x000fe2000c101904 */
[----:B------:R-:W-:Y:S05]  /*0100*/  EXIT ;  /* 0x000000000000794d */ /* 0x000fea0003800000 */
.L_x_5:
        /* <DEDUP_REMOVED lines=15> */
.L_x_8:


//--------------------- .nv.shared.reserved.0     --------------------------
	.section	.nv.shared.reserved.0,"aw",@nobits
	.weak		__nv_reservedSMEM_offset_0_alias
	.size		__nv_reservedSMEM_offset_0_alias, 0, 64
	.other		__nv_reservedSMEM_offset_0_alias,@"STO_CUDA_RESERVED_SHARED STV_DEFAULT"
__nv_reservedSMEM_offset_0_alias:
	.zero		0
	.zero		64


//--------------------- .nv.constant0._Z11getVarianceiPfS_S_ --------------------------
	.section	.nv.constant0._Z11getVarianceiPfS_S_,"a",@progbits
	.sectionflags	@""
	.align	4
.nv.constant0._Z11getVarianceiPfS_S_:
	.zero		928


//--------------------- .nv.constant0._Z8getTotaliPfS_ --------------------------
	.section	.nv.constant0._Z8getTotaliPfS_,"a",@progbits
	.sectionflags	@""
	.align	4
.nv.constant0._Z8getTotaliPfS_:
	.zero		920


//--------------------- SYMBOLS --------------------------

	.type		.nv.reservedSmem.offset0,@object
	.size		.nv.reservedSmem.offset0,0x4
